//
// Generated by NVIDIA NVVM Compiler
//
// Compiler Build ID: CL-36424714
// Cuda compilation tools, release 13.0, V13.0.88
// Based on NVVM 20.0.0
//

.version 9.0
.target sm_100
.address_size 64

	// .globl	_Z3addiPfS_
.extern .func  (.param .b64 func_retval0) malloc
(
	.param .b64 malloc_param_0
)
;

.visible .entry _Z3addiPfS_(
	.param .u32 _Z3addiPfS__param_0,
	.param .u64 .ptr .align 1 _Z3addiPfS__param_1,
	.param .u64 .ptr .align 1 _Z3addiPfS__param_2
)
{
	.reg .pred 	%p<7>;
	.reg .b32 	%r<31>;
	.reg .b32 	%f<16>;
	.reg .b64 	%rd<18>;

	ld.param.u32 	%r12, [_Z3addiPfS__param_0];
	ld.param.u64 	%rd3, [_Z3addiPfS__param_1];
	ld.param.u64 	%rd4, [_Z3addiPfS__param_2];
	cvta.to.global.u64 	%rd1, %rd4;
	cvta.to.global.u64 	%rd2, %rd3;
	mov.u32 	%r13, %ctaid.x;
	mov.u32 	%r14, %ntid.x;
	mov.u32 	%r15, %tid.x;
	mad.lo.s32 	%r29, %r13, %r14, %r15;
	mov.u32 	%r16, %nctaid.x;
	mul.lo.s32 	%r2, %r14, %r16;
	setp.ge.s32 	%p1, %r29, %r12;
	@%p1 bra 	$L__BB0_7;
	add.s32 	%r17, %r29, %r2;
	max.s32 	%r18, %r12, %r17;
	setp.lt.s32 	%p2, %r17, %r12;
	selp.u32 	%r19, 1, 0, %p2;
	add.s32 	%r20, %r17, %r19;
	sub.s32 	%r21, %r18, %r20;
	div.u32 	%r22, %r21, %r2;
	add.s32 	%r3, %r22, %r19;
	and.b32  	%r23, %r3, 3;
	setp.eq.s32 	%p3, %r23, 3;
	@%p3 bra 	$L__BB0_4;
	add.s32 	%r24, %r3, 1;
	and.b32  	%r25, %r24, 3;
	neg.s32 	%r27, %r25;
$L__BB0_3:
	.pragma "nounroll";
	mul.wide.s32 	%rd5, %r29, 4;
	add.s64 	%rd6, %rd1, %rd5;
	add.s64 	%rd7, %rd2, %rd5;
	ld.global.f32 	%f1, [%rd7];
	ld.global.f32 	%f2, [%rd6];
	add.f32 	%f3, %f1, %f2;
	st.global.f32 	[%rd6], %f3;
	add.s32 	%r29, %r29, %r2;
	add.s32 	%r27, %r27, 1;
	setp.ne.s32 	%p4, %r27, 0;
	@%p4 bra 	$L__BB0_3;
$L__BB0_4:
	setp.lt.u32 	%p5, %r3, 3;
	@%p5 bra 	$L__BB0_7;
	mul.wide.s32 	%rd11, %r2, 4;
	shl.b32 	%r26, %r2, 2;
$L__BB0_6:
	mul.wide.s32 	%rd8, %r29, 4;
	add.s64 	%rd9, %rd2, %rd8;
	ld.global.f32 	%f4, [%rd9];
	add.s64 	%rd10, %rd1, %rd8;
	ld.global.f32 	%f5, [%rd10];
	add.f32 	%f6, %f4, %f5;
	st.global.f32 	[%rd10], %f6;
	add.s64 	%rd12, %rd9, %rd11;
	ld.global.f32 	%f7, [%rd12];
	add.s64 	%rd13, %rd10, %rd11;
	ld.global.f32 	%f8, [%rd13];
	add.f32 	%f9, %f7, %f8;
	st.global.f32 	[%rd13], %f9;
	add.s64 	%rd14, %rd12, %rd11;
	ld.global.f32 	%f10, [%rd14];
	add.s64 	%rd15, %rd13, %rd11;
	ld.global.f32 	%f11, [%rd15];
	add.f32 	%f12, %f10, %f11;
	st.global.f32 	[%rd15], %f12;
	add.s64 	%rd16, %rd14, %rd11;
	ld.global.f32 	%f13, [%rd16];
	add.s64 	%rd17, %rd15, %rd11;
	ld.global.f32 	%f14, [%rd17];
	add.f32 	%f15, %f13, %f14;
	st.global.f32 	[%rd17], %f15;
	add.s32 	%r29, %r26, %r29;
	setp.lt.s32 	%p6, %r29, %r12;
	@%p6 bra 	$L__BB0_6;
$L__BB0_7:
	ret;

}
	// .globl	_Z4add2iPfS_ff
.visible .entry _Z4add2iPfS_ff(
	.param .u32 _Z4add2iPfS_ff_param_0,
	.param .u64 .ptr .align 1 _Z4add2iPfS_ff_param_1,
	.param .u64 .ptr .align 1 _Z4add2iPfS_ff_param_2,
	.param .f32 _Z4add2iPfS_ff_param_3,
	.param .f32 _Z4add2iPfS_ff_param_4
)
{
	.reg .pred 	%p<10>;
	.reg .b32 	%r<23>;
	.reg .b32 	%f<119>;
	.reg .b64 	%rd<41>;

	ld.param.u32 	%r16, [_Z4add2iPfS_ff_param_0];
	ld.param.u64 	%rd22, [_Z4add2iPfS_ff_param_1];
	ld.param.u64 	%rd23, [_Z4add2iPfS_ff_param_2];
	ld.param.f32 	%f1, [_Z4add2iPfS_ff_param_3];
	ld.param.f32 	%f2, [_Z4add2iPfS_ff_param_4];
	cvta.to.global.u64 	%rd1, %rd23;
	cvta.to.global.u64 	%rd2, %rd22;
	mul.wide.s32 	%rd24, %r16, 4;
	{ // callseq 0, 0
	.param .b64 param0;
	st.param.b64 	[param0], %rd24;
	.param .b64 retval0;
	call.uni (retval0), 
	malloc, 
	(
	param0
	);
	ld.param.b64 	%rd25, [retval0];
	} // callseq 0
	setp.lt.s32 	%p1, %r16, 1;
	@%p1 bra 	$L__BB1_13;
	and.b32  	%r1, %r16, 15;
	setp.lt.u32 	%p2, %r16, 16;
	mov.b32 	%r20, 0;
	@%p2 bra 	$L__BB1_4;
	and.b32  	%r20, %r16, 2147483632;
	neg.s32 	%r18, %r20;
	add.s64 	%rd37, %rd2, 32;
	add.s64 	%rd36, %rd1, 32;
	add.s64 	%rd35, %rd25, 32;
$L__BB1_3:
	.pragma "nounroll";
	ld.global.f32 	%f3, [%rd37+-32];
	ld.global.f32 	%f4, [%rd36+-32];
	mul.f32 	%f5, %f2, %f4;
	fma.rn.f32 	%f6, %f1, %f3, %f5;
	st.f32 	[%rd35+-32], %f6;
	ld.global.f32 	%f7, [%rd37+-28];
	ld.global.f32 	%f8, [%rd36+-28];
	mul.f32 	%f9, %f2, %f8;
	fma.rn.f32 	%f10, %f1, %f7, %f9;
	st.f32 	[%rd35+-28], %f10;
	ld.global.f32 	%f11, [%rd37+-24];
	ld.global.f32 	%f12, [%rd36+-24];
	mul.f32 	%f13, %f2, %f12;
	fma.rn.f32 	%f14, %f1, %f11, %f13;
	st.f32 	[%rd35+-24], %f14;
	ld.global.f32 	%f15, [%rd37+-20];
	ld.global.f32 	%f16, [%rd36+-20];
	mul.f32 	%f17, %f2, %f16;
	fma.rn.f32 	%f18, %f1, %f15, %f17;
	st.f32 	[%rd35+-20], %f18;
	ld.global.f32 	%f19, [%rd37+-16];
	ld.global.f32 	%f20, [%rd36+-16];
	mul.f32 	%f21, %f2, %f20;
	fma.rn.f32 	%f22, %f1, %f19, %f21;
	st.f32 	[%rd35+-16], %f22;
	ld.global.f32 	%f23, [%rd37+-12];
	ld.global.f32 	%f24, [%rd36+-12];
	mul.f32 	%f25, %f2, %f24;
	fma.rn.f32 	%f26, %f1, %f23, %f25;
	st.f32 	[%rd35+-12], %f26;
	ld.global.f32 	%f27, [%rd37+-8];
	ld.global.f32 	%f28, [%rd36+-8];
	mul.f32 	%f29, %f2, %f28;
	fma.rn.f32 	%f30, %f1, %f27, %f29;
	st.f32 	[%rd35+-8], %f30;
	ld.global.f32 	%f31, [%rd37+-4];
	ld.global.f32 	%f32, [%rd36+-4];
	mul.f32 	%f33, %f2, %f32;
	fma.rn.f32 	%f34, %f1, %f31, %f33;
	st.f32 	[%rd35+-4], %f34;
	ld.global.f32 	%f35, [%rd37];
	ld.global.f32 	%f36, [%rd36];
	mul.f32 	%f37, %f2, %f36;
	fma.rn.f32 	%f38, %f1, %f35, %f37;
	st.f32 	[%rd35], %f38;
	ld.global.f32 	%f39, [%rd37+4];
	ld.global.f32 	%f40, [%rd36+4];
	mul.f32 	%f41, %f2, %f40;
	fma.rn.f32 	%f42, %f1, %f39, %f41;
	st.f32 	[%rd35+4], %f42;
	ld.global.f32 	%f43, [%rd37+8];
	ld.global.f32 	%f44, [%rd36+8];
	mul.f32 	%f45, %f2, %f44;
	fma.rn.f32 	%f46, %f1, %f43, %f45;
	st.f32 	[%rd35+8], %f46;
	ld.global.f32 	%f47, [%rd37+12];
	ld.global.f32 	%f48, [%rd36+12];
	mul.f32 	%f49, %f2, %f48;
	fma.rn.f32 	%f50, %f1, %f47, %f49;
	st.f32 	[%rd35+12], %f50;
	ld.global.f32 	%f51, [%rd37+16];
	ld.global.f32 	%f52, [%rd36+16];
	mul.f32 	%f53, %f2, %f52;
	fma.rn.f32 	%f54, %f1, %f51, %f53;
	st.f32 	[%rd35+16], %f54;
	ld.global.f32 	%f55, [%rd37+20];
	ld.global.f32 	%f56, [%rd36+20];
	mul.f32 	%f57, %f2, %f56;
	fma.rn.f32 	%f58, %f1, %f55, %f57;
	st.f32 	[%rd35+20], %f58;
	ld.global.f32 	%f59, [%rd37+24];
	ld.global.f32 	%f60, [%rd36+24];
	mul.f32 	%f61, %f2, %f60;
	fma.rn.f32 	%f62, %f1, %f59, %f61;
	st.f32 	[%rd35+24], %f62;
	ld.global.f32 	%f63, [%rd37+28];
	ld.global.f32 	%f64, [%rd36+28];
	mul.f32 	%f65, %f2, %f64;
	fma.rn.f32 	%f66, %f1, %f63, %f65;
	st.f32 	[%rd35+28], %f66;
	add.s32 	%r18, %r18, 16;
	add.s64 	%rd37, %rd37, 64;
	add.s64 	%rd36, %rd36, 64;
	add.s64 	%rd35, %rd35, 64;
	setp.ne.s32 	%p3, %r18, 0;
	@%p3 bra 	$L__BB1_3;
$L__BB1_4:
	setp.eq.s32 	%p4, %r1, 0;
	@%p4 bra 	$L__BB1_13;
	and.b32  	%r7, %r16, 7;
	setp.lt.u32 	%p5, %r1, 8;
	@%p5 bra 	$L__BB1_7;
	mul.wide.u32 	%rd26, %r20, 4;
	add.s64 	%rd27, %rd2, %rd26;
	ld.global.f32 	%f67, [%rd27];
	add.s64 	%rd28, %rd1, %rd26;
	ld.global.f32 	%f68, [%rd28];
	mul.f32 	%f69, %f2, %f68;
	fma.rn.f32 	%f70, %f1, %f67, %f69;
	add.s64 	%rd29, %rd25, %rd26;
	st.f32 	[%rd29], %f70;
	ld.global.f32 	%f71, [%rd27+4];
	ld.global.f32 	%f72, [%rd28+4];
	mul.f32 	%f73, %f2, %f72;
	fma.rn.f32 	%f74, %f1, %f71, %f73;
	st.f32 	[%rd29+4], %f74;
	ld.global.f32 	%f75, [%rd27+8];
	ld.global.f32 	%f76, [%rd28+8];
	mul.f32 	%f77, %f2, %f76;
	fma.rn.f32 	%f78, %f1, %f75, %f77;
	st.f32 	[%rd29+8], %f78;
	ld.global.f32 	%f79, [%rd27+12];
	ld.global.f32 	%f80, [%rd28+12];
	mul.f32 	%f81, %f2, %f80;
	fma.rn.f32 	%f82, %f1, %f79, %f81;
	st.f32 	[%rd29+12], %f82;
	ld.global.f32 	%f83, [%rd27+16];
	ld.global.f32 	%f84, [%rd28+16];
	mul.f32 	%f85, %f2, %f84;
	fma.rn.f32 	%f86, %f1, %f83, %f85;
	st.f32 	[%rd29+16], %f86;
	ld.global.f32 	%f87, [%rd27+20];
	ld.global.f32 	%f88, [%rd28+20];
	mul.f32 	%f89, %f2, %f88;
	fma.rn.f32 	%f90, %f1, %f87, %f89;
	st.f32 	[%rd29+20], %f90;
	ld.global.f32 	%f91, [%rd27+24];
	ld.global.f32 	%f92, [%rd28+24];
	mul.f32 	%f93, %f2, %f92;
	fma.rn.f32 	%f94, %f1, %f91, %f93;
	st.f32 	[%rd29+24], %f94;
	ld.global.f32 	%f95, [%rd27+28];
	ld.global.f32 	%f96, [%rd28+28];
	mul.f32 	%f97, %f2, %f96;
	fma.rn.f32 	%f98, %f1, %f95, %f97;
	st.f32 	[%rd29+28], %f98;
	add.s32 	%r20, %r20, 8;
$L__BB1_7:
	setp.eq.s32 	%p6, %r7, 0;
	@%p6 bra 	$L__BB1_13;
	and.b32  	%r10, %r16, 3;
	setp.lt.u32 	%p7, %r7, 4;
	@%p7 bra 	$L__BB1_10;
	mul.wide.u32 	%rd30, %r20, 4;
	add.s64 	%rd31, %rd2, %rd30;
	ld.global.f32 	%f99, [%rd31];
	add.s64 	%rd32, %rd1, %rd30;
	ld.global.f32 	%f100, [%rd32];
	mul.f32 	%f101, %f2, %f100;
	fma.rn.f32 	%f102, %f1, %f99, %f101;
	add.s64 	%rd33, %rd25, %rd30;
	st.f32 	[%rd33], %f102;
	ld.global.f32 	%f103, [%rd31+4];
	ld.global.f32 	%f104, [%rd32+4];
	mul.f32 	%f105, %f2, %f104;
	fma.rn.f32 	%f106, %f1, %f103, %f105;
	st.f32 	[%rd33+4], %f106;
	ld.global.f32 	%f107, [%rd31+8];
	ld.global.f32 	%f108, [%rd32+8];
	mul.f32 	%f109, %f2, %f108;
	fma.rn.f32 	%f110, %f1, %f107, %f109;
	st.f32 	[%rd33+8], %f110;
	ld.global.f32 	%f111, [%rd31+12];
	ld.global.f32 	%f112, [%rd32+12];
	mul.f32 	%f113, %f2, %f112;
	fma.rn.f32 	%f114, %f1, %f111, %f113;
	st.f32 	[%rd33+12], %f114;
	add.s32 	%r20, %r20, 4;
$L__BB1_10:
	setp.eq.s32 	%p8, %r10, 0;
	@%p8 bra 	$L__BB1_13;
	mul.wide.u32 	%rd34, %r20, 4;
	add.s64 	%rd40, %rd25, %rd34;
	add.s64 	%rd39, %rd1, %rd34;
	add.s64 	%rd38, %rd2, %rd34;
	neg.s32 	%r22, %r10;
$L__BB1_12:
	.pragma "nounroll";
	ld.global.f32 	%f115, [%rd38];
	ld.global.f32 	%f116, [%rd39];
	mul.f32 	%f117, %f2, %f116;
	fma.rn.f32 	%f118, %f1, %f115, %f117;
	st.f32 	[%rd40], %f118;
	add.s64 	%rd40, %rd40, 4;
	add.s64 	%rd39, %rd39, 4;
	add.s64 	%rd38, %rd38, 4;
	add.s32 	%r22, %r22, 1;
	setp.ne.s32 	%p9, %r22, 0;
	@%p9 bra 	$L__BB1_12;
$L__BB1_13:
	ret;

}


// ===== COMPILED SASS (sm_100) =====

	.target	sm_100

	.elftype	@"ET_EXEC"


//--------------------- .note.nv.tkinfo           --------------------------
	.section	.note.nv.tkinfo,"",@"SHT_NOTE"
	.sectionflags	@"SHF_NOTE_NV_TKINFO"
	.tkinfo
        /*0018*/ 	.word	0x00000002
        /*0030*/ 	.string	""
        /*0030*/ 	.string	"ptxas"
        /*0030*/ 	.string	"Cuda compilation tools, release 13.0, V13.0.88"
        /*0030*/ 	.string	"Build cuda_13.0.r13.0/compiler.36424714_0"
        /*0030*/ 	.string	"-arch sm_100 -m 64 "



//--------------------- .note.nv.cuinfo           --------------------------
	.section	.note.nv.cuinfo,"",@"SHT_NOTE"
	.sectionflags	@"SHF_NOTE_NV_CUINFO"
        /*0018*/ 	.short	0x0002
        /*001a*/ 	.short	0x0064
        /*001c*/ 	.short	0x0082
	.zero		2


//--------------------- .nv.info                  --------------------------
	.section	.nv.info,"",@"SHT_CUDA_INFO"
	.align	4


	//----- nvinfo : EIATTR_REGCOUNT
	.align		4
        /*0000*/ 	.byte	0x04, 0x2f
        /*0002*/ 	.short	(.L_1 - .L_0)
	.align		4
.L_0:
        /*0004*/ 	.word	index@(_Z3addiPfS_)
        /*0008*/ 	.word	0x00000018


	//----- nvinfo : EIATTR_FRAME_SIZE
	.align		4
.L_1:
        /*000c*/ 	.byte	0x04, 0x11
        /*000e*/ 	.short	(.L_3 - .L_2)
	.align		4
.L_2:
        /*0010*/ 	.word	index@(_Z3addiPfS_)
        /*0014*/ 	.word	0x00000000


	//----- nvinfo : EIATTR_REGCOUNT
	.align		4
.L_3:
        /*0018*/ 	.byte	0x04, 0x2f
        /*001a*/ 	.short	(.L_5 - .L_4)
	.align		4
.L_4:
        /*001c*/ 	.word	index@(_Z4add2iPfS_ff)
        /*0020*/ 	.word	0x00000018


	//----- nvinfo : EIATTR_FRAME_SIZE
	.align		4
.L_5:
        /*0024*/ 	.byte	0x04, 0x11
        /*0026*/ 	.short	(.L_7 - .L_6)
	.align		4
.L_6:
        /*0028*/ 	.word	index@(_Z4add2iPfS_ff)
        /*002c*/ 	.word	0x00000000


	//----- nvinfo : EIATTR_MIN_STACK_SIZE
	.align		4
.L_7:
        /*0030*/ 	.byte	0x04, 0x12
        /*0032*/ 	.short	(.L_9 - .L_8)
	.align		4
.L_8:
        /*0034*/ 	.word	index@(_Z4add2iPfS_ff)
        /*0038*/ 	.word	0x00000000


	//----- nvinfo : EIATTR_MIN_STACK_SIZE
	.align		4
.L_9:
        /*003c*/ 	.byte	0x04, 0x12
        /*003e*/ 	.short	(.L_11 - .L_10)
	.align		4
.L_10:
        /*0040*/ 	.word	index@(_Z3addiPfS_)
        /*0044*/ 	.word	0x00000000
.L_11:


//--------------------- .nv.compat                --------------------------
	.section	.nv.compat,"",@"SHT_CUDA_COMPAT_INFO"
	.align	4
        /*0000*/ 	.byte	0x02, 0x09, 0x00, 0x00, 0x02, 0x02, 0x01, 0x00, 0x02, 0x05, 0x05, 0x00, 0x03, 0x07, 0x01, 0x01
        /*0010*/ 	.byte	0x02, 0x03, 0x00, 0x00, 0x02, 0x06, 0x01, 0x00, 0x04, 0x0b, 0x08, 0x00, 0x09, 0x00, 0x00, 0x00
        /*0020*/ 	.byte	0x00, 0x00, 0x00, 0x00


//--------------------- .nv.info._Z4add2iPfS_ff   --------------------------
	.section	.nv.info._Z4add2iPfS_ff,"",@"SHT_CUDA_INFO"
	.sectionflags	@""
	.align	4


	//----- nvinfo : EIATTR_CUDA_API_VERSION
	.align		4
        /*0000*/ 	.byte	0x04, 0x37
        /*0002*/ 	.short	(.L_13 - .L_12)
.L_12:
        /*0004*/ 	.word	0x00000082


	//----- nvinfo : EIATTR_KPARAM_INFO
	.align		4
.L_13:
        /*0008*/ 	.byte	0x04, 0x17
        /*000a*/ 	.short	(.L_15 - .L_14)
.L_14:
        /*000c*/ 	.word	0x00000000
        /*0010*/ 	.short	0x0004
        /*0012*/ 	.short	0x001c
        /*0014*/ 	.byte	0x00, 0xf0, 0x11, 0x00


	//----- nvinfo : EIATTR_KPARAM_INFO
	.align		4
.L_15:
        /*0018*/ 	.byte	0x04, 0x17
        /*001a*/ 	.short	(.L_17 - .L_16)
.L_16:
        /*001c*/ 	.word	0x00000000
        /*0020*/ 	.short	0x0003
        /*0022*/ 	.short	0x0018
        /*0024*/ 	.byte	0x00, 0xf0, 0x11, 0x00


	//----- nvinfo : EIATTR_KPARAM_INFO
	.align		4
.L_17:
        /*0028*/ 	.byte	0x04, 0x17
        /*002a*/ 	.short	(.L_19 - .L_18)
.L_18:
        /*002c*/ 	.word	0x00000000
        /*0030*/ 	.short	0x0002
        /*0032*/ 	.short	0x0010
        /*0034*/ 	.byte	0x00, 0xf5, 0x21, 0x00


	//----- nvinfo : EIATTR_KPARAM_INFO
	.align		4
.L_19:
        /*0038*/ 	.byte	0x04, 0x17
        /*003a*/ 	.short	(.L_21 - .L_20)
.L_20:
        /*003c*/ 	.word	0x00000000
        /*0040*/ 	.short	0x0001
        /*0042*/ 	.short	0x0008
        /*0044*/ 	.byte	0x00, 0xf5, 0x21, 0x00


	//----- nvinfo : EIATTR_KPARAM_INFO
	.align		4
.L_21:
        /*0048*/ 	.byte	0x04, 0x17
        /*004a*/ 	.short	(.L_23 - .L_22)
.L_22:
        /*004c*/ 	.word	0x00000000
        /*0050*/ 	.short	0x0000
        /*0052*/ 	.short	0x0000
        /*0054*/ 	.byte	0x00, 0xf0, 0x11, 0x00


	//----- nvinfo : EIATTR_SPARSE_MMA_MASK
	.align		4
.L_23:
        /*0058*/ 	.byte	0x03, 0x50
        /*005a*/ 	.short	0x0000


	//----- nvinfo : EIATTR_MAXREG_COUNT
	.align		4
        /*005c*/ 	.byte	0x03, 0x1b
        /*005e*/ 	.short	0x00ff


	//----- nvinfo : EIATTR_EXTERNS
	.align		4
        /*0060*/ 	.byte	0x04, 0x0f
        /*0062*/ 	.short	(.L_25 - .L_24)


	//   ....[0]....
	.align		4
.L_24:
        /*0064*/ 	.word	index@(malloc)


	//----- nvinfo : EIATTR_MERCURY_ISA_VERSION
	.align		4
.L_25:
        /*0068*/ 	.byte	0x03, 0x5f
        /*006a*/ 	.short	0x0101


	//----- nvinfo : EIATTR_VRC_CTA_INIT_COUNT
	.align		4
        /*006c*/ 	.byte	0x02, 0x4a
	.zero		1
	.zero		1


	//----- nvinfo : EIATTR_SYSCALL_OFFSETS
	.align		4
        /*0070*/ 	.byte	0x04, 0x46
        /*0072*/ 	.short	(.L_27 - .L_26)


	//   ....[0]....
.L_26:
        /*0074*/ 	.word	0x000000c0


	//----- nvinfo : EIATTR_EXIT_INSTR_OFFSETS
	.align		4
.L_27:
        /*0078*/ 	.byte	0x04, 0x1c
        /*007a*/ 	.short	(.L_29 - .L_28)


	//   ....[0]....
.L_28:
        /*007c*/ 	.word	0x000000f0


	//   ....[1]....
        /*0080*/ 	.word	0x00000870


	//   ....[2]....
        /*0084*/ 	.word	0x00000c30


	//   ....[3]....
        /*0088*/ 	.word	0x00000eb0


	//   ....[4]....
        /*008c*/ 	.word	0x00001110


	//----- nvinfo : EIATTR_CRS_STACK_SIZE
	.align		4
.L_29:
        /*0090*/ 	.byte	0x04, 0x1e
        /*0092*/ 	.short	(.L_31 - .L_30)
.L_30:
        /*0094*/ 	.word	0x00000000


	//----- nvinfo : EIATTR_CBANK_PARAM_SIZE
	.align		4
.L_31:
        /*0098*/ 	.byte	0x03, 0x19
        /*009a*/ 	.short	0x0020


	//----- nvinfo : EIATTR_PARAM_CBANK
	.align		4
        /*009c*/ 	.byte	0x04, 0x0a
        /*009e*/ 	.short	(.L_33 - .L_32)
	.align		4
.L_32:
        /*00a0*/ 	.word	index@(.nv.constant0._Z4add2iPfS_ff)
        /*00a4*/ 	.short	0x0380
        /*00a6*/ 	.short	0x0020


	//----- nvinfo : EIATTR_SW_WAR
	.align		4
.L_33:
        /*00a8*/ 	.byte	0x04, 0x36
        /*00aa*/ 	.short	(.L_35 - .L_34)
.L_34:
        /*00ac*/ 	.word	0x00000008
.L_35:


//--------------------- .nv.info._Z3addiPfS_      --------------------------
	.section	.nv.info._Z3addiPfS_,"",@"SHT_CUDA_INFO"
	.sectionflags	@""
	.align	4


	//----- nvinfo : EIATTR_CUDA_API_VERSION
	.align		4
        /*0000*/ 	.byte	0x04, 0x37
        /*0002*/ 	.short	(.L_37 - .L_36)
.L_36:
        /*0004*/ 	.word	0x00000082


	//----- nvinfo : EIATTR_KPARAM_INFO
	.align		4
.L_37:
        /*0008*/ 	.byte	0x04, 0x17
        /*000a*/ 	.short	(.L_39 - .L_38)
.L_38:
        /*000c*/ 	.word	0x00000000
        /*0010*/ 	.short	0x0002
        /*0012*/ 	.short	0x0010
        /*0014*/ 	.byte	0x00, 0xf5, 0x21, 0x00


	//----- nvinfo : EIATTR_KPARAM_INFO
	.align		4
.L_39:
        /*0018*/ 	.byte	0x04, 0x17
        /*001a*/ 	.short	(.L_41 - .L_40)
.L_40:
        /*001c*/ 	.word	0x00000000
        /*0020*/ 	.short	0x0001
        /*0022*/ 	.short	0x0008
        /*0024*/ 	.byte	0x00, 0xf5, 0x21, 0x00


	//----- nvinfo : EIATTR_KPARAM_INFO
	.align		4
.L_41:
        /*0028*/ 	.byte	0x04, 0x17
        /*002a*/ 	.short	(.L_43 - .L_42)
.L_42:
        /*002c*/ 	.word	0x00000000
        /*0030*/ 	.short	0x0000
        /*0032*/ 	.short	0x0000
        /*0034*/ 	.byte	0x00, 0xf0, 0x11, 0x00


	//----- nvinfo : EIATTR_SPARSE_MMA_MASK
	.align		4
.L_43:
        /*0038*/ 	.byte	0x03, 0x50
        /*003a*/ 	.short	0x0000


	//----- nvinfo : EIATTR_MAXREG_COUNT
	.align		4
        /*003c*/ 	.byte	0x03, 0x1b
        /*003e*/ 	.short	0x00ff


	//----- nvinfo : EIATTR_MERCURY_ISA_VERSION
	.align		4
        /*0040*/ 	.byte	0x03, 0x5f
        /*0042*/ 	.short	0x0101


	//----- nvinfo : EIATTR_VRC_CTA_INIT_COUNT
	.align		4
        /*0044*/ 	.byte	0x02, 0x4a
	.zero		1
	.zero		1


	//----- nvinfo : EIATTR_EXIT_INSTR_OFFSETS
	.align		4
        /*0048*/ 	.byte	0x04, 0x1c
        /*004a*/ 	.short	(.L_45 - .L_44)


	//   ....[0]....
.L_44:
        /*004c*/ 	.word	0x00000090


	//   ....[1]....
        /*0050*/ 	.word	0x00000380


	//   ....[2]....
        /*0054*/ 	.word	0x00000560


	//----- nvinfo : EIATTR_CRS_STACK_SIZE
	.align		4
.L_45:
        /*0058*/ 	.byte	0x04, 0x1e
        /*005a*/ 	.short	(.L_47 - .L_46)
.L_46:
        /*005c*/ 	.word	0x00000000


	//----- nvinfo : EIATTR_CBANK_PARAM_SIZE
	.align		4
.L_47:
        /*0060*/ 	.byte	0x03, 0x19
        /*0062*/ 	.short	0x0018


	//----- nvinfo : EIATTR_PARAM_CBANK
	.align		4
        /*0064*/ 	.byte	0x04, 0x0a
        /*0066*/ 	.short	(.L_49 - .L_48)
	.align		4
.L_48:
        /*0068*/ 	.word	index@(.nv.constant0._Z3addiPfS_)
        /*006c*/ 	.short	0x0380
        /*006e*/ 	.short	0x0018


	//----- nvinfo : EIATTR_SW_WAR
	.align		4
.L_49:
        /*0070*/ 	.byte	0x04, 0x36
        /*0072*/ 	.short	(.L_51 - .L_50)
.L_50:
        /*0074*/ 	.word	0x00000008
.L_51:


//--------------------- .nv.callgraph             --------------------------
	.section	.nv.callgraph,"",@"SHT_CUDA_CALLGRAPH"
	.align	4
	.sectionentsize	8
	.align		4
        /*0000*/ 	.word	0x00000000
	.align		4
        /*0004*/ 	.word	0xffffffff
	.align		4
        /*0008*/ 	.word	index@(_Z4add2iPfS_ff)
	.align		4
        /*000c*/ 	.word	index@(malloc)
	.align		4
        /*0010*/ 	.word	0x00000000
	.align		4
        /*0014*/ 	.word	0xfffffffe
	.align		4
        /*0018*/ 	.word	0x00000000
	.align		4
        /*001c*/ 	.word	0xfffffffd
	.align		4
        /*0020*/ 	.word	0x00000000
	.align		4
        /*0024*/ 	.word	0xfffffffc


//--------------------- .nv.constant4             --------------------------
	.section	.nv.constant4,"a",@progbits
	.align	8
	.align		8
.nv.constant4:
        /*0000*/ 	.dword	malloc


//--------------------- .text._Z4add2iPfS_ff      --------------------------
	.section	.text._Z4add2iPfS_ff,"ax",@progbits
	.align	128
        .global         _Z4add2iPfS_ff
        .type           _Z4add2iPfS_ff,@function
        .size           _Z4add2iPfS_ff,(.L_x_12 - _Z4add2iPfS_ff)
        .other          _Z4add2iPfS_ff,@"STO_CUDA_ENTRY STV_DEFAULT"
_Z4add2iPfS_ff:
.text._Z4add2iPfS_ff:
[----:B------:R-:W0:Y:S01]  /*0000*/  LDC R1, c[0x0][0x37c] ;  /* 0x0000df00ff017b82 */ /* 0x000e220000000800 */
[----:B------:R-:W1:Y:S01]  /*0010*/  LDCU UR4, c[0x0][0x380] ;  /* 0x00007000ff0477ac */ /* 0x000e620008000800 */
[----:B------:R-:W-:Y:S01]  /*0020*/  MOV R0, 0x0 ;  /* 0x0000000000007802 */ /* 0x000fe20000000f00 */
[----:B------:R-:W2:Y:S05]  /*0030*/  LDCU.64 UR36, c[0x0][0x398] ;  /* 0x00007300ff2477ac */ /* 0x000eaa0008000a00 */
[----:B------:R3:W4:Y:S01]  /*0040*/  LDC.64 R2, c[0x4][R0] ;  /* 0x0100000000027b82 */ /* 0x0007220000000a00 */
[----:B-1----:R-:W-:-:S06]  /*0050*/  UIMAD.WIDE UR4, UR4, 0x4, URZ ;  /* 0x00000004040478a5 */ /* 0x002fcc000f8e02ff */
[----:B------:R-:W-:Y:S01]  /*0060*/  IMAD.U32 R7, RZ, RZ, UR5 ;  /* 0x00000005ff077e24 */ /* 0x000fe2000f8e00ff */
[----:B------:R-:W-:Y:S02]  /*0070*/  MOV R5, UR5 ;  /* 0x0000000500057c02 */ /* 0x000fe40008000f00 */
[----:B------:R-:W-:Y:S02]  /*0080*/  MOV R4, UR4 ;  /* 0x0000000400047c02 */ /* 0x000fe40008000f00 */
[----:B------:R-:W-:Y:S02]  /*0090*/  MOV R6, UR4 ;  /* 0x0000000400067c02 */ /* 0x000fe40008000f00 */
[----:B--23--:R-:W-:-:S07]  /*00a0*/  MOV R5, R7 ;  /* 0x0000000700057202 */ /* 0x00cfce0000000f00 */
[----:B------:R-:W-:-:S07]  /*00b0*/  LEPC R20, `(.L_x_0) ;  /* 0x000000001014794e */ /* 0x000fce0000000000 */
[----:B0---4-:R-:W-:Y:S05]  /*00c0*/  CALL.ABS.NOINC R2 ;  /* 0x0000000002007343 */ /* 0x011fea0003c00000 */
.L_x_0:
[----:B------:R-:W0:Y:S02]  /*00d0*/  LDC R0, c[0x0][0x380] ;  /* 0x0000e000ff007b82 */ /* 0x000e240000000800 */
[----:B0-----:R-:W-:-:S13]  /*00e0*/  ISETP.GE.AND P0, PT, R0, 0x1, PT ;  /* 0x000000010000780c */ /* 0x001fda0003f06270 */
[----:B------:R-:W-:Y:S05]  /*00f0*/  @!P0 EXIT ;  /* 0x000000000000894d */ /* 0x000fea0003800000 */
[----:B------:R-:W0:Y:S01]  /*0100*/  LDC.64 R12, c[0x0][0x358] ;  /* 0x0000d600ff0c7b82 */ /* 0x000e220000000a00 */
[C---:B------:R-:W-:Y:S01]  /*0110*/  ISETP.GE.U32.AND P1, PT, R0.reuse, 0x10, PT ;  /* 0x000000100000780c */ /* 0x040fe20003f26070 */
[----:B------:R-:W-:Y:S01]  /*0120*/  HFMA2 R3, -RZ, RZ, 0, 0 ;  /* 0x00000000ff037431 */ /* 0x000fe200000001ff */
[----:B------:R-:W-:-:S04]  /*0130*/  LOP3.LUT R18, R0, 0xf, RZ, 0xc0, !PT ;  /* 0x0000000f00127812 */ /* 0x000fc800078ec0ff */
[----:B------:R-:W-:-:S07]  /*0140*/  ISETP.NE.AND P0, PT, R18, RZ, PT ;  /* 0x000000ff1200720c */ /* 0x000fce0003f05270 */
[----:B------:R-:W-:Y:S06]  /*0150*/  @!P1 BRA `(.L_x_1) ;  /* 0x0000000400c49947 */ /* 0x000fec0003800000 */
[----:B------:R-:W1:Y:S01]  /*0160*/  LDCU.64 UR6, c[0x0][0x388] ;  /* 0x00007100ff0677ac */ /* 0x000e620008000a00 */
[----:B------:R-:W-:Y:S01]  /*0170*/  IADD3 R14, P1, PT, R4, 0x20, RZ ;  /* 0x00000020040e7810 */ /* 0x000fe20007f3e0ff */
[----:B------:R-:W-:Y:S01]  /*0180*/  BSSY.RECONVERGENT B0, `(.L_x_1) ;  /* 0x000006e000007945 */ /* 0x000fe20003800200 */
[----:B------:R-:W-:Y:S01]  /*0190*/  LOP3.LUT R3, R0, 0x7ffffff0, RZ, 0xc0, !PT ;  /* 0x7ffffff000037812 */ /* 0x000fe200078ec0ff */
[----:B------:R-:W2:Y:S02]  /*01a0*/  LDCU.64 UR4, c[0x0][0x390] ;  /* 0x00007200ff0477ac */ /* 0x000ea40008000a00 */
[----:B------:R-:W-:Y:S01]  /*01b0*/  IMAD.X R19, RZ, RZ, R5, P1 ;  /* 0x000000ffff137224 */ /* 0x000fe200008e0605 */
[----:B------:R-:W-:Y:S01]  /*01c0*/  IADD3 R2, PT, PT, -R3, RZ, RZ ;  /* 0x000000ff03027210 */ /* 0x000fe20007ffe1ff */
[----:B-1----:R-:W-:Y:S02]  /*01d0*/  UIADD3 UR6, UP0, UPT, UR6, 0x20, URZ ;  /* 0x0000002006067890 */ /* 0x002fe4000ff1e0ff */
[----:B--2---:R-:W-:-:S02]  /*01e0*/  UIADD3 UR4, UP1, UPT, UR4, 0x20, URZ ;  /* 0x0000002004047890 */ /* 0x004fc4000ff3e0ff */
[----:B------:R-:W-:Y:S02]  /*01f0*/  UIADD3.X UR7, UPT, UPT, URZ, UR7, URZ, UP0, !UPT ;  /* 0x00000007ff077290 */ /* 0x000fe400087fe4ff */
[----:B------:R-:W-:Y:S01]  /*0200*/  MOV R6, UR6 ;  /* 0x0000000600067c02 */ /* 0x000fe20008000f00 */
[----:B------:R-:W-:Y:S01]  /*0210*/  UIADD3.X UR5, UPT, UPT, URZ, UR5, URZ, UP1, !UPT ;  /* 0x00000005ff057290 */ /* 0x000fe20008ffe4ff */
[----:B------:R-:W-:Y:S02]  /*0220*/  IMAD.U32 R8, RZ, RZ, UR4 ;  /* 0x00000004ff087e24 */ /* 0x000fe4000f8e00ff */
[----:B------:R-:W-:-:S03]  /*0230*/  MOV R7, UR7 ;  /* 0x0000000700077c02 */ /* 0x000fc60008000f00 */
[----:B------:R-:W-:-:S07]  /*0240*/  MOV R9, UR5 ;  /* 0x0000000500097c02 */ /* 0x000fce0008000f00 */
.L_x_2:
[C---:B0-----:R-:W-:Y:S02]  /*0250*/  R2UR UR6, R12.reuse ;  /* 0x000000000c0672ca */ /* 0x041fe400000e0000 */
[C---:B------:R-:W-:Y:S02]  /*0260*/  R2UR UR7, R13.reuse ;  /* 0x000000000d0772ca */ /* 0x040fe400000e0000 */
[----:B------:R-:W-:Y:S02]  /*0270*/  R2UR UR4, R12 ;  /* 0x000000000c0472ca */ /* 0x000fe400000e0000 */
[----:B------:R-:W-:-:S09]  /*0280*/  R2UR UR5, R13 ;  /* 0x000000000d0572ca */ /* 0x000fd200000e0000 */
[----:B--2---:R-:W2:Y:S04]  /*0290*/  LDG.E R11, desc[UR6][R8.64+-0x20] ;  /* 0xffffe006080b7981 */ /* 0x004ea8000c1e1900 */
[----:B------:R-:W3:Y:S01]  /*02a0*/  LDG.E R10, desc[UR4][R6.64+-0x20] ;  /* 0xffffe004060a7981 */ /* 0x000ee2000c1e1900 */
[----:B------:R-:W-:Y:S02]  /*02b0*/  R2UR UR8, R12 ;  /* 0x000000000c0872ca */ /* 0x000fe400000e0000 */
[----:B------:R-:W-:Y:S01]  /*02c0*/  R2UR UR9, R13 ;  /* 0x000000000d0972ca */ /* 0x000fe200000e0000 */
[----:B--2---:R-:W-:-:S04]  /*02d0*/  FMUL R11, R11, UR37 ;  /* 0x000000250b0b7c20 */ /* 0x004fc80008400000 */
[----:B---3--:R-:W-:Y:S01]  /*02e0*/  FFMA R15, R10, UR36, R11 ;  /* 0x000000240a0f7c23 */ /* 0x008fe2000800000b */
[----:B------:R-:W-:Y:S01]  /*02f0*/  MOV R10, R14 ;  /* 0x0000000e000a7202 */ /* 0x000fe20000000f00 */
[----:B------:R-:W-:-:S05]  /*0300*/  IMAD.MOV.U32 R11, RZ, RZ, R19 ;  /* 0x000000ffff0b7224 */ /* 0x000fca00078e0013 */
[----:B------:R0:W-:Y:S04]  /*0310*/  ST.E desc[UR4][R10.64+-0x20], R15 ;  /* 0xffffe00f0a007985 */ /* 0x0001e8000c101904 */
[----:B------:R-:W2:Y:S04]  /*0320*/  LDG.E R16, desc[UR8][R8.64+-0x1c] ;  /* 0xffffe40808107981 */ /* 0x000ea8000c1e1900 */
[----:B------:R-:W3:Y:S01]  /*0330*/  LDG.E R14, desc[UR6][R6.64+-0x1c] ;  /* 0xffffe406060e7981 */ /* 0x000ee2000c1e1900 */
[----:B--2---:R-:W-:-:S04]  /*0340*/  FMUL R17, R16, UR37 ;  /* 0x0000002510117c20 */ /* 0x004fc80008400000 */
[----:B---3--:R-:W-:-:S05]  /*0350*/  FFMA R17, R14, UR36, R17 ;  /* 0x000000240e117c23 */ /* 0x008fca0008000011 */
[----:B------:R1:W-:Y:S04]  /*0360*/  ST.E desc[UR4][R10.64+-0x1c], R17 ;  /* 0xffffe4110a007985 */ /* 0x0003e8000c101904 */
[----:B------:R-:W0:Y:S04]  /*0370*/  LDG.E R16, desc[UR8][R8.64+-0x18] ;  /* 0xffffe80808107981 */ /* 0x000e28000c1e1900 */
[----:B------:R-:W2:Y:S01]  /*0380*/  LDG.E R14, desc[UR6][R6.64+-0x18] ;  /* 0xffffe806060e7981 */ /* 0x000ea2000c1e1900 */
[----:B0-----:R-:W-:-:S04]  /*0390*/  FMUL R15, R16, UR37 ;  /* 0x00000025100f7c20 */ /* 0x001fc80008400000 */
[----:B--2---:R-:W-:-:S05]  /*03a0*/  FFMA R15, R14, UR36, R15 ;  /* 0x000000240e0f7c23 */ /* 0x004fca000800000f */
[----:B------:R0:W-:Y:S04]  /*03b0*/  ST.E desc[UR4][R10.64+-0x18], R15 ;  /* 0xffffe80f0a007985 */ /* 0x0001e8000c101904 */
[----:B------:R-:W1:Y:S04]  /*03c0*/  LDG.E R16, desc[UR8][R8.64+-0x14] ;  /* 0xffffec0808107981 */ /* 0x000e68000c1e1900 */
[----:B------:R-:W2:Y:S01]  /*03d0*/  LDG.E R14, desc[UR6][R6.64+-0x14] ;  /* 0xffffec06060e7981 */ /* 0x000ea2000c1e1900 */
[----:B-1----:R-:W-:-:S04]  /*03e0*/  FMUL R17, R16, UR37 ;  /* 0x0000002510117c20 */ /* 0x002fc80008400000 */
[----:B--2---:R-:W-:-:S05]  /*03f0*/  FFMA R17, R14, UR36, R17 ;  /* 0x000000240e117c23 */ /* 0x004fca0008000011 */
        /* <DEDUP_REMOVED lines=56> */
[----:B------:R0:W1:Y:S04]  /*0780*/  LDG.E R16, desc[UR8][R8.64+0x1c] ;  /* 0x00001c0808107981 */ /* 0x000068000c1e1900 */
[----:B------:R3:W4:Y:S01]  /*0790*/  LDG.E R14, desc[UR6][R6.64+0x1c] ;  /* 0x00001c06060e7981 */ /* 0x000722000c1e1900 */
[----:B------:R-:W-:-:S04]  /*07a0*/  IADD3 R2, PT, PT, R2, 0x10, RZ ;  /* 0x0000001002027810 */ /* 0x000fc80007ffe0ff */
[----:B------:R-:W-:Y:S02]  /*07b0*/  ISETP.NE.AND P1, PT, R2, RZ, PT ;  /* 0x000000ff0200720c */ /* 0x000fe40003f25270 */
[----:B0-----:R-:W-:Y:S02]  /*07c0*/  IADD3 R8, P3, PT, R8, 0x40, RZ ;  /* 0x0000004008087810 */ /* 0x001fe40007f7e0ff */
[----:B---3--:R-:W-:Y:S02]  /*07d0*/  IADD3 R6, P2, PT, R6, 0x40, RZ ;  /* 0x0000004006067810 */ /* 0x008fe40007f5e0ff */
[----:B------:R-:W-:Y:S02]  /*07e0*/  IADD3.X R9, PT, PT, RZ, R9, RZ, P3, !PT ;  /* 0x00000009ff097210 */ /* 0x000fe40001ffe4ff */
[----:B------:R-:W-:Y:S01]  /*07f0*/  IADD3.X R7, PT, PT, RZ, R7, RZ, P2, !PT ;  /* 0x00000007ff077210 */ /* 0x000fe200017fe4ff */
[----:B-1----:R-:W-:-:S04]  /*0800*/  FMUL R17, R16, UR37 ;  /* 0x0000002510117c20 */ /* 0x002fc80008400000 */
[----:B----4-:R-:W-:Y:S01]  /*0810*/  FFMA R17, R14, UR36, R17 ;  /* 0x000000240e117c23 */ /* 0x010fe20008000011 */
[----:B------:R-:W-:-:S04]  /*0820*/  IADD3 R14, P4, PT, R10, 0x40, RZ ;  /* 0x000000400a0e7810 */ /* 0x000fc80007f9e0ff */
[----:B------:R2:W-:Y:S01]  /*0830*/  ST.E desc[UR4][R10.64+0x1c], R17 ;  /* 0x00001c110a007985 */ /* 0x0005e2000c101904 */
[----:B------:R-:W-:Y:S01]  /*0840*/  IMAD.X R19, RZ, RZ, R11, P4 ;  /* 0x000000ffff137224 */ /* 0x000fe200020e060b */
[----:B------:R-:W-:Y:S07]  /*0850*/  @P1 BRA `(.L_x_2) ;  /* 0xfffffff8007c1947 */ /* 0x000fee000383ffff */
[----:B------:R-:W-:Y:S05]  /*0860*/  BSYNC.RECONVERGENT B0 ;  /* 0x0000000000007941 */ /* 0x000fea0003800200 */
.L_x_1:
[----:B------:R-:W-:Y:S05]  /*0870*/  @!P0 EXIT ;  /* 0x000000000000894d */ /* 0x000fea0003800000 */
[----:B------:R-:W-:Y:S02]  /*0880*/  ISETP.GE.U32.AND P0, PT, R18, 0x8, PT ;  /* 0x000000081200780c */ /* 0x000fe40003f06070 */
[----:B------:R-:W-:-:S04]  /*0890*/  LOP3.LUT R16, R0, 0x7, RZ, 0xc0, !PT ;  /* 0x0000000700107812 */ /* 0x000fc800078ec0ff */
[----:B------:R-:W-:-:S07]  /*08a0*/  ISETP.NE.AND P1, PT, R16, RZ, PT ;  /* 0x000000ff1000720c */ /* 0x000fce0003f25270 */
[----:B------:R-:W-:Y:S06]  /*08b0*/  @!P0 BRA `(.L_x_3) ;  /* 0x0000000000dc8947 */ /* 0x000fec0003800000 */
[----:B------:R-:W1:Y:S01]  /*08c0*/  LDC.64 R6, c[0x0][0x390] ;  /* 0x0000e400ff067b82 */ /* 0x000e620000000a00 */
[C---:B0-----:R-:W-:Y:S02]  /*08d0*/  R2UR UR6, R12.reuse ;  /* 0x000000000c0672ca */ /* 0x041fe400000e0000 */
[C---:B------:R-:W-:Y:S02]  /*08e0*/  R2UR UR7, R13.reuse ;  /* 0x000000000d0772ca */ /* 0x040fe400000e0000 */
[----:B------:R-:W-:Y:S02]  /*08f0*/  R2UR UR4, R12 ;  /* 0x000000000c0472ca */ /* 0x000fe400000e0000 */
[----:B------:R-:W-:Y:S01]  /*0900*/  R2UR UR5, R13 ;  /* 0x000000000d0572ca */ /* 0x000fe200000e0000 */
[----:B------:R-:W0:Y:S01]  /*0910*/  LDC.64 R8, c[0x0][0x388] ;  /* 0x0000e200ff087b82 */ /* 0x000e220000000a00 */
[----:B-1----:R-:W-:-:S07]  /*0920*/  IMAD.WIDE.U32 R6, R3, 0x4, R6 ;  /* 0x0000000403067825 */ /* 0x002fce00078e0006 */
[----:B--2---:R-:W2:Y:S01]  /*0930*/  LDG.E R10, desc[UR6][R6.64] ;  /* 0x00000006060a7981 */ /* 0x004ea2000c1e1900 */
[----:B0-----:R-:W-:-:S05]  /*0940*/  IMAD.WIDE.U32 R8, R3, 0x4, R8 ;  /* 0x0000000403087825 */ /* 0x001fca00078e0008 */
[----:B------:R-:W3:Y:S01]  /*0950*/  LDG.E R2, desc[UR4][R8.64] ;  /* 0x0000000408027981 */ /* 0x000ee2000c1e1900 */
[----:B------:R-:W2:Y:S01]  /*0960*/  LDCU.64 UR4, c[0x0][0x398] ;  /* 0x00007300ff0477ac */ /* 0x000ea20008000a00 */
[C---:B------:R-:W-:Y:S02]  /*0970*/  R2UR UR10, R12.reuse ;  /* 0x000000000c0a72ca */ /* 0x040fe400000e0000 */
[C---:B------:R-:W-:Y:S02]  /*0980*/  R2UR UR11, R13.reuse ;  /* 0x000000000d0b72ca */ /* 0x040fe400000e0000 */
[----:B------:R-:W-:Y:S02]  /*0990*/  R2UR UR8, R12 ;  /* 0x000000000c0872ca */ /* 0x000fe400000e0000 */
[----:B------:R-:W-:Y:S01]  /*09a0*/  R2UR UR9, R13 ;  /* 0x000000000d0972ca */ /* 0x000fe200000e0000 */
[----:B--2---:R-:W-:-:S04]  /*09b0*/  FMUL R11, R10, UR5 ;  /* 0x000000050a0b7c20 */ /* 0x004fc80008400000 */
[----:B---3--:R-:W-:Y:S01]  /*09c0*/  FFMA R15, R2, UR4, R11 ;  /* 0x00000004020f7c23 */ /* 0x008fe2000800000b */
[----:B------:R-:W-:-:S05]  /*09d0*/  IMAD.WIDE.U32 R10, R3, 0x4, R4 ;  /* 0x00000004030a7825 */ /* 0x000fca00078e0004 */
        /* <DEDUP_REMOVED lines=33> */
[----:B------:R-:W-:Y:S01]  /*0bf0*/  IADD3 R3, PT, PT, R3, 0x8, RZ ;  /* 0x0000000803037810 */ /* 0x000fe20007ffe0ff */
[----:B-1----:R-:W-:-:S04]  /*0c00*/  FMUL R17, R14, UR5 ;  /* 0x000000050e117c20 */ /* 0x002fc80008400000 */
[----:B--2---:R-:W-:-:S05]  /*0c10*/  FFMA R17, R2, UR4, R17 ;  /* 0x0000000402117c23 */ /* 0x004fca0008000011 */
[----:B------:R3:W-:Y:S02]  /*0c20*/  ST.E desc[UR6][R10.64+0x1c], R17 ;  /* 0x00001c110a007985 */ /* 0x0007e4000c101906 */
.L_x_3:
        /* <DEDUP_REMOVED lines=12> */
[----:B--23--:R-:W2:Y:S01]  /*0cf0*/  LDG.E R10, desc[UR6][R6.64] ;  /* 0x00000006060a7981 */ /* 0x00cea2000c1e1900 */
        /* <DEDUP_REMOVED lines=27> */
.L_x_4:
[----:B------:R-:W-:Y:S05]  /*0eb0*/  @!P1 EXIT ;  /* 0x000000000000994d */ /* 0x000fea0003800000 */
[----:B------:R-:W1:Y:S01]  /*0ec0*/  LDC.64 R6, c[0x0][0x390] ;  /* 0x0000e400ff067b82 */ /* 0x000e620000000a00 */
[----:B------:R-:W-:Y:S01]  /*0ed0*/  IMAD.WIDE.U32 R4, R3, 0x4, R4 ;  /* 0x0000000403047825 */ /* 0x000fe200078e0004 */
[----:B------:R-:W-:-:S03]  /*0ee0*/  IADD3 R0, PT, PT, -R0, RZ, RZ ;  /* 0x000000ff00007210 */ /* 0x000fc60007ffe1ff */
[----:B--234-:R-:W-:Y:S01]  /*0ef0*/  IMAD.MOV.U32 R11, RZ, RZ, R5 ;  /* 0x000000ffff0b7224 */ /* 0x01cfe200078e0005 */
[----:B------:R-:W-:Y:S02]  /*0f00*/  MOV R10, R4 ;  /* 0x00000004000a7202 */ /* 0x000fe40000000f00 */
[----:B------:R-:W2:Y:S01]  /*0f10*/  LDC.64 R8, c[0x0][0x388] ;  /* 0x0000e200ff087b82 */ /* 0x000ea20000000a00 */
[----:B-1----:R-:W-:-:S04]  /*0f20*/  IMAD.WIDE.U32 R6, R3, 0x4, R6 ;  /* 0x0000000403067825 */ /* 0x002fc800078e0006 */
[----:B--2---:R-:W-:Y:S01]  /*0f30*/  IMAD.WIDE.U32 R2, R3, 0x4, R8 ;  /* 0x0000000403027825 */ /* 0x004fe200078e0008 */
[----:B------:R-:W-:Y:S02]  /*0f40*/  MOV R8, R6 ;  /* 0x0000000600087202 */ /* 0x000fe40000000f00 */
[----:B------:R-:W-:Y:S01]  /*0f50*/  MOV R9, R7 ;  /* 0x0000000700097202 */ /* 0x000fe20000000f00 */
[----:B------:R-:W-:Y:S01]  /*0f60*/  IMAD.MOV.U32 R7, RZ, RZ, R3 ;  /* 0x000000ffff077224 */ /* 0x000fe200078e0003 */
[----:B------:R-:W-:-:S07]  /*0f70*/  MOV R6, R2 ;  /* 0x0000000200067202 */ /* 0x000fce0000000f00 */
.L_x_5:
[C---:B0-----:R-:W-:Y:S02]  /*0f80*/  R2UR UR6, R12.reuse ;  /* 0x000000000c0672ca */ /* 0x041fe400000e0000 */
[C---:B------:R-:W-:Y:S02]  /*0f90*/  R2UR UR7, R13.reuse ;  /* 0x000000000d0772ca */ /* 0x040fe400000e0000 */
[----:B------:R-:W-:Y:S02]  /*0fa0*/  R2UR UR4, R12 ;  /* 0x000000000c0472ca */ /* 0x000fe400000e0000 */
[----:B------:R-:W-:Y:S02]  /*0fb0*/  R2UR UR5, R13 ;  /* 0x000000000d0572ca */ /* 0x000fe400000e0000 */
[----:B-1----:R-:W-:Y:S02]  /*0fc0*/  MOV R2, R8 ;  /* 0x0000000800027202 */ /* 0x002fe40000000f00 */
[----:B------:R-:W-:-:S05]  /*0fd0*/  MOV R3, R9 ;  /* 0x0000000900037202 */ /* 0x000fca0000000f00 */
[----:B------:R0:W2:Y:S02]  /*0fe0*/  LDG.E R5, desc[UR6][R2.64] ;  /* 0x0000000602057981 */ /* 0x0000a4000c1e1900 */
[----:B0-----:R-:W-:Y:S01]  /*0ff0*/  IMAD.MOV.U32 R2, RZ, RZ, R6 ;  /* 0x000000ffff027224 */ /* 0x001fe200078e0006 */
[----:B------:R-:W-:-:S05]  /*1000*/  MOV R3, R7 ;  /* 0x0000000700037202 */ /* 0x000fca0000000f00 */
[----:B------:R0:W3:Y:S01]  /*1010*/  LDG.E R4, desc[UR4][R2.64] ;  /* 0x0000000402047981 */ /* 0x0000e2000c1e1900 */
[----:B------:R-:W2:Y:S01]  /*1020*/  LDCU.64 UR4, c[0x0][0x398] ;  /* 0x00007300ff0477ac */ /* 0x000ea20008000a00 */
[----:B------:R-:W-:Y:S01]  /*1030*/  VIADD R0, R0, 0x1 ;  /* 0x0000000100007836 */ /* 0x000fe20000000000 */
[----:B------:R-:W-:Y:S02]  /*1040*/  IADD3 R8, P2, PT, R8, 0x4, RZ ;  /* 0x0000000408087810 */ /* 0x000fe40007f5e0ff */
[----:B------:R-:W-:Y:S02]  /*1050*/  IADD3 R6, P3, PT, R6, 0x4, RZ ;  /* 0x0000000406067810 */ /* 0x000fe40007f7e0ff */
[----:B------:R-:W-:Y:S02]  /*1060*/  ISETP.NE.AND P0, PT, R0, RZ, PT ;  /* 0x000000ff0000720c */ /* 0x000fe40003f05270 */
[----:B------:R-:W-:Y:S02]  /*1070*/  IADD3.X R9, PT, PT, RZ, R9, RZ, P2, !PT ;  /* 0x00000009ff097210 */ /* 0x000fe400017fe4ff */
[----:B0-----:R-:W-:-:S02]  /*1080*/  MOV R2, R10 ;  /* 0x0000000a00027202 */ /* 0x001fc40000000f00 */
[----:B------:R-:W-:Y:S02]  /*1090*/  MOV R3, R11 ;  /* 0x0000000b00037202 */ /* 0x000fe40000000f00 */
[----:B------:R-:W-:Y:S02]  /*10a0*/  IADD3 R10, P1, PT, R10, 0x4, RZ ;  /* 0x000000040a0a7810 */ /* 0x000fe40007f3e0ff */
[----:B------:R-:W-:Y:S02]  /*10b0*/  IADD3.X R7, PT, PT, RZ, R7, RZ, P3, !PT ;  /* 0x00000007ff077210 */ /* 0x000fe40001ffe4ff */
[----:B------:R-:W-:Y:S01]  /*10c0*/  IADD3.X R11, PT, PT, RZ, R11, RZ, P1, !PT ;  /* 0x0000000bff0b7210 */ /* 0x000fe20000ffe4ff */
[----:B--2---:R-:W-:-:S04]  /*10d0*/  FMUL R5, R5, UR5 ;  /* 0x0000000505057c20 */ /* 0x004fc80008400000 */
[----:B---3--:R-:W-:-:S05]  /*10e0*/  FFMA R5, R4, UR4, R5 ;  /* 0x0000000404057c23 */ /* 0x008fca0008000005 */
[----:B------:R1:W-:Y:S01]  /*10f0*/  ST.E desc[UR6][R2.64], R5 ;  /* 0x0000000502007985 */ /* 0x0003e2000c101906 */
[----:B------:R-:W-:Y:S05]  /*1100*/  @P0 BRA `(.L_x_5) ;  /* 0xfffffffc009c0947 */ /* 0x000fea000383ffff */
[----:B------:R-:W-:Y:S05]  /*1110*/  EXIT ;  /* 0x000000000000794d */ /* 0x000fea0003800000 */
.L_x_6:
[----:B------:R-:W-:-:S00]  /*1120*/  BRA `(.L_x_6) ;  /* 0xfffffffc00fc7947 */ /* 0x000fc0000383ffff */
[----:B------:R-:W-:-:S00]  /*1130*/  NOP ;  /* 0x0000000000007918 */ /* 0x000fc00000000000 */
        /* <DEDUP_REMOVED lines=12> */
.L_x_12:


//--------------------- .text._Z3addiPfS_         --------------------------
	.section	.text._Z3addiPfS_,"ax",@progbits
	.align	128
        .global         _Z3addiPfS_
        .type           _Z3addiPfS_,@function
        .size           _Z3addiPfS_,(.L_x_13 - _Z3addiPfS_)
        .other          _Z3addiPfS_,@"STO_CUDA_ENTRY STV_DEFAULT"
_Z3addiPfS_:
.text._Z3addiPfS_:
[----:B------:R-:W-:Y:S01]  /*0000*/  LDC R1, c[0x0][0x37c] ;  /* 0x0000df00ff017b82 */ /* 0x000fe20000000800 */
[----:B------:R-:W0:Y:S07]  /*0010*/  S2R R3, SR_TID.X ;  /* 0x0000000000037919 */ /* 0x000e2e0000002100 */
[----:B------:R-:W0:Y:S01]  /*0020*/  S2UR UR4, SR_CTAID.X ;  /* 0x00000000000479c3 */ /* 0x000e220000002500 */
[----:B------:R-:W1:Y:S07]  /*0030*/  LDCU UR6, c[0x0][0x380] ;  /* 0x00007000ff0677ac */ /* 0x000e6e0008000800 */
[----:B------:R-:W0:Y:S01]  /*0040*/  LDC R0, c[0x0][0x360] ;  /* 0x0000d800ff007b82 */ /* 0x000e220000000800 */
[----:B------:R-:W2:Y:S01]  /*0050*/  LDCU UR5, c[0x0][0x370] ;  /* 0x00006e00ff0577ac */ /* 0x000ea20008000800 */
[----:B0-----:R-:W-:-:S02]  /*0060*/  IMAD R3, R0, UR4, R3 ;  /* 0x0000000400037c24 */ /* 0x001fc4000f8e0203 */
[----:B--2---:R-:W-:-:S03]  /*0070*/  IMAD R0, R0, UR5, RZ ;  /* 0x0000000500007c24 */ /* 0x004fc6000f8e02ff */
[----:B-1----:R-:W-:-:S13]  /*0080*/  ISETP.GE.AND P0, PT, R3, UR6, PT ;  /* 0x0000000603007c0c */ /* 0x002fda000bf06270 */
[----:B------:R-:W-:Y:S05]  /*0090*/  @P0 EXIT ;  /* 0x000000000000094d */ /* 0x000fea0003800000 */
[----:B------:R-:W0:Y:S01]  /*00a0*/  I2F.U32.RP R8, R0 ;  /* 0x0000000000087306 */ /* 0x000e220000209000 */
[C---:B------:R-:W-:Y:S01]  /*00b0*/  IMAD.IADD R2, R0.reuse, 0x1, R3 ;  /* 0x0000000100027824 */ /* 0x040fe200078e0203 */
[----:B------:R-:W-:Y:S01]  /*00c0*/  IADD3 R9, PT, PT, RZ, -R0, RZ ;  /* 0x80000000ff097210 */ /* 0x000fe20007ffe0ff */
[----:B------:R-:W1:Y:S01]  /*00d0*/  LDCU.64 UR4, c[0x0][0x358] ;  /* 0x00006b00ff0477ac */ /* 0x000e620008000a00 */
[----:B------:R-:W-:Y:S01]  /*00e0*/  ISETP.NE.U32.AND P2, PT, R0, RZ, PT ;  /* 0x000000ff0000720c */ /* 0x000fe20003f45070 */
[----:B------:R-:W-:Y:S01]  /*00f0*/  BSSY.RECONVERGENT B0, `(.L_x_7) ;  /* 0x0000028000007945 */ /* 0x000fe20003800200 */
[C---:B------:R-:W-:Y:S02]  /*0100*/  ISETP.GE.AND P0, PT, R2.reuse, UR6, PT ;  /* 0x0000000602007c0c */ /* 0x040fe4000bf06270 */
[----:B------:R-:W-:Y:S02]  /*0110*/  VIMNMX R7, PT, PT, R2, UR6, !PT ;  /* 0x0000000602077c48 */ /* 0x000fe4000ffe0100 */
[----:B------:R-:W-:-:S04]  /*0120*/  SEL R6, RZ, 0x1, P0 ;  /* 0x00000001ff067807 */ /* 0x000fc80000000000 */
[----:B------:R-:W-:Y:S01]  /*0130*/  IADD3 R7, PT, PT, R7, -R2, -R6 ;  /* 0x8000000207077210 */ /* 0x000fe20007ffe806 */
[----:B0-----:R-:W0:Y:S02]  /*0140*/  MUFU.RCP R8, R8 ;  /* 0x0000000800087308 */ /* 0x001e240000001000 */
[----:B0-----:R-:W-:-:S06]  /*0150*/  IADD3 R4, PT, PT, R8, 0xffffffe, RZ ;  /* 0x0ffffffe08047810 */ /* 0x001fcc0007ffe0ff */
[----:B------:R0:W2:Y:S02]  /*0160*/  F2I.FTZ.U32.TRUNC.NTZ R5, R4 ;  /* 0x0000000400057305 */ /* 0x0000a4000021f000 */
[----:B0-----:R-:W-:Y:S02]  /*0170*/  HFMA2 R4, -RZ, RZ, 0, 0 ;  /* 0x00000000ff047431 */ /* 0x001fe400000001ff */
[----:B--2---:R-:W-:-:S04]  /*0180*/  IMAD R9, R9, R5, RZ ;  /* 0x0000000509097224 */ /* 0x004fc800078e02ff */
[----:B------:R-:W-:-:S06]  /*0190*/  IMAD.HI.U32 R8, R5, R9, R4 ;  /* 0x0000000905087227 */ /* 0x000fcc00078e0004 */
[----:B------:R-:W-:-:S05]  /*01a0*/  IMAD.HI.U32 R5, R8, R7, RZ ;  /* 0x0000000708057227 */ /* 0x000fca00078e00ff */
[----:B------:R-:W-:-:S05]  /*01b0*/  IADD3 R2, PT, PT, -R5, RZ, RZ ;  /* 0x000000ff05027210 */ /* 0x000fca0007ffe1ff */
[----:B------:R-:W-:-:S05]  /*01c0*/  IMAD R7, R0, R2, R7 ;  /* 0x0000000200077224 */ /* 0x000fca00078e0207 */
[----:B------:R-:W-:-:S13]  /*01d0*/  ISETP.GE.U32.AND P0, PT, R7, R0, PT ;  /* 0x000000000700720c */ /* 0x000fda0003f06070 */
[----:B------:R-:W-:Y:S01]  /*01e0*/  @P0 IMAD.IADD R7, R7, 0x1, -R0 ;  /* 0x0000000107070824 */ /* 0x000fe200078e0a00 */
[----:B------:R-:W-:-:S04]  /*01f0*/  @P0 IADD3 R5, PT, PT, R5, 0x1, RZ ;  /* 0x0000000105050810 */ /* 0x000fc80007ffe0ff */
[----:B------:R-:W-:-:S13]  /*0200*/  ISETP.GE.U32.AND P1, PT, R7, R0, PT ;  /* 0x000000000700720c */ /* 0x000fda0003f26070 */
[----:B------:R-:W-:Y:S02]  /*0210*/  @P1 IADD3 R5, PT, PT, R5, 0x1, RZ ;  /* 0x0000000105051810 */ /* 0x000fe40007ffe0ff */
[----:B------:R-:W-:-:S05]  /*0220*/  @!P2 LOP3.LUT R5, RZ, R0, RZ, 0x33, !PT ;  /* 0x00000000ff05a212 */ /* 0x000fca00078e33ff */
[----:B------:R-:W-:-:S05]  /*0230*/  IMAD.IADD R2, R6, 0x1, R5 ;  /* 0x0000000106027824 */ /* 0x000fca00078e0205 */
[C---:B------:R-:W-:Y:S02]  /*0240*/  LOP3.LUT R4, R2.reuse, 0x3, RZ, 0xc0, !PT ;  /* 0x0000000302047812 */ /* 0x040fe400078ec0ff */
[----:B------:R-:W-:Y:S02]  /*0250*/  ISETP.GE.U32.AND P1, PT, R2, 0x3, PT ;  /* 0x000000030200780c */ /* 0x000fe40003f26070 */
[----:B------:R-:W-:-:S13]  /*0260*/  ISETP.NE.AND P0, PT, R4, 0x3, PT ;  /* 0x000000030400780c */ /* 0x000fda0003f05270 */
[----:B-1----:R-:W-:Y:S05]  /*0270*/  @!P0 BRA `(.L_x_8) ;  /* 0x00000000003c8947 */ /* 0x002fea0003800000 */
[----:B------:R-:W0:Y:S01]  /*0280*/  LDC.64 R8, c[0x0][0x390] ;  /* 0x0000e400ff087b82 */ /* 0x000e220000000a00 */
[----:B------:R-:W-:-:S04]  /*0290*/  IADD3 R2, PT, PT, R2, 0x1, RZ ;  /* 0x0000000102027810 */ /* 0x000fc80007ffe0ff */
[----:B------:R-:W-:-:S03]  /*02a0*/  LOP3.LUT R2, R2, 0x3, RZ, 0xc0, !PT ;  /* 0x0000000302027812 */ /* 0x000fc600078ec0ff */
[----:B------:R-:W1:Y:S01]  /*02b0*/  LDC.64 R10, c[0x0][0x388] ;  /* 0x0000e200ff0a7b82 */ /* 0x000e620000000a00 */
[----:B------:R-:W-:-:S07]  /*02c0*/  IADD3 R2, PT, PT, -R2, RZ, RZ ;  /* 0x000000ff02027210 */ /* 0x000fce0007ffe1ff */
.L_x_9:
[----:B-1----:R-:W-:-:S04]  /*02d0*/  IMAD.WIDE R6, R3, 0x4, R10 ;  /* 0x0000000403067825 */ /* 0x002fc800078e020a */
[----:B0-2---:R-:W-:Y:S02]  /*02e0*/  IMAD.WIDE R4, R3, 0x4, R8 ;  /* 0x0000000403047825 */ /* 0x005fe400078e0208 */
[----:B------:R-:W2:Y:S04]  /*02f0*/  LDG.E R6, desc[UR4][R6.64] ;  /* 0x0000000406067981 */ /* 0x000ea8000c1e1900 */
[----:B------:R-:W2:Y:S01]  /*0300*/  LDG.E R13, desc[UR4][R4.64] ;  /* 0x00000004040d7981 */ /* 0x000ea2000c1e1900 */
[----:B------:R-:W-:Y:S01]  /*0310*/  VIADD R2, R2, 0x1 ;  /* 0x0000000102027836 */ /* 0x000fe20000000000 */
[----:B------:R-:W-:-:S04]  /*0320*/  IADD3 R3, PT, PT, R0, R3, RZ ;  /* 0x0000000300037210 */ /* 0x000fc80007ffe0ff */
[----:B------:R-:W-:Y:S01]  /*0330*/  ISETP.NE.AND P0, PT, R2, RZ, PT ;  /* 0x000000ff0200720c */ /* 0x000fe20003f05270 */
[----:B--2---:R-:W-:-:S05]  /*0340*/  FADD R13, R6, R13 ;  /* 0x0000000d060d7221 */ /* 0x004fca0000000000 */
[----:B------:R2:W-:Y:S07]  /*0350*/  STG.E desc[UR4][R4.64], R13 ;  /* 0x0000000d04007986 */ /* 0x0005ee000c101904 */
[----:B------:R-:W-:Y:S05]  /*0360*/  @P0 BRA `(.L_x_9) ;  /* 0xfffffffc00d80947 */ /* 0x000fea000383ffff */
.L_x_8:
[----:B------:R-:W-:Y:S05]  /*0370*/  BSYNC.RECONVERGENT B0 ;  /* 0x0000000000007941 */ /* 0x000fea0003800200 */
.L_x_7:
[----:B------:R-:W-:Y:S05]  /*0380*/  @!P1 EXIT ;  /* 0x000000000000994d */ /* 0x000fea0003800000 */
.L_x_10:
[----:B-12---:R-:W0:Y:S08]  /*0390*/  LDC.64 R4, c[0x0][0x388] ;  /* 0x0000e200ff047b82 */ /* 0x006e300000000a00 */
[----:B------:R-:W1:Y:S01]  /*03a0*/  LDC.64 R6, c[0x0][0x390] ;  /* 0x0000e400ff067b82 */ /* 0x000e620000000a00 */
[----:B0-----:R-:W-:-:S05]  /*03b0*/  IMAD.WIDE R12, R3, 0x4, R4 ;  /* 0x00000004030c7825 */ /* 0x001fca00078e0204 */
[----:B------:R-:W2:Y:S01]  /*03c0*/  LDG.E R2, desc[UR4][R12.64] ;  /* 0x000000040c027981 */ /* 0x000ea2000c1e1900 */
[----:B-1----:R-:W-:-:S05]  /*03d0*/  IMAD.WIDE R14, R3, 0x4, R6 ;  /* 0x00000004030e7825 */ /* 0x002fca00078e0206 */
[----:B------:R-:W2:Y:S01]  /*03e0*/  LDG.E R5, desc[UR4][R14.64] ;  /* 0x000000040e057981 */ /* 0x000ea2000c1e1900 */
[----:B------:R-:W-:-:S04]  /*03f0*/  IMAD.WIDE R6, R0, 0x4, R14 ;  /* 0x0000000400067825 */ /* 0x000fc800078e020e */
[----:B--2---:R-:W-:Y:S01]  /*0400*/  FADD R17, R2, R5 ;  /* 0x0000000502117221 */ /* 0x004fe20000000000 */
[----:B------:R-:W-:-:S04]  /*0410*/  IMAD.WIDE R4, R0, 0x4, R12 ;  /* 0x0000000400047825 */ /* 0x000fc800078e020c */
[----:B------:R0:W-:Y:S04]  /*0420*/  STG.E desc[UR4][R14.64], R17 ;  /* 0x000000110e007986 */ /* 0x0001e8000c101904 */
[----:B------:R-:W2:Y:S04]  /*0430*/  LDG.E R2, desc[UR4][R4.64] ;  /* 0x0000000404027981 */ /* 0x000ea8000c1e1900 */
[----:B------:R-:W2:Y:S01]  /*0440*/  LDG.E R9, desc[UR4][R6.64] ;  /* 0x0000000406097981 */ /* 0x000ea2000c1e1900 */
[----:B------:R-:W-:-:S04]  /*0450*/  IMAD.WIDE R10, R0, 0x4, R6 ;  /* 0x00000004000a7825 */ /* 0x000fc800078e0206 */
[----:B--2---:R-:W-:Y:S01]  /*0460*/  FADD R19, R2, R9 ;  /* 0x0000000902137221 */ /* 0x004fe20000000000 */
[----:B------:R-:W-:-:S04]  /*0470*/  IMAD.WIDE R8, R0, 0x4, R4 ;  /* 0x0000000400087825 */ /* 0x000fc800078e0204 */
[----:B------:R1:W-:Y:S04]  /*0480*/  STG.E desc[UR4][R6.64], R19 ;  /* 0x0000001306007986 */ /* 0x0003e8000c101904 */
[----:B------:R-:W2:Y:S04]  /*0490*/  LDG.E R2, desc[UR4][R8.64] ;  /* 0x0000000408027981 */ /* 0x000ea8000c1e1900 */
[----:B------:R-:W2:Y:S01]  /*04a0*/  LDG.E R13, desc[UR4][R10.64] ;  /* 0x000000040a0d7981 */ /* 0x000ea2000c1e1900 */
[----:B0-----:R-:W-:-:S04]  /*04b0*/  IMAD.WIDE R14, R0, 0x4, R10 ;  /* 0x00000004000e7825 */ /* 0x001fc800078e020a */
[----:B--2---:R-:W-:Y:S01]  /*04c0*/  FADD R21, R2, R13 ;  /* 0x0000000d02157221 */ /* 0x004fe20000000000 */
[----:B------:R-:W-:-:S04]  /*04d0*/  IMAD.WIDE R12, R0, 0x4, R8 ;  /* 0x00000004000c7825 */ /* 0x000fc800078e0208 */
[----:B------:R1:W-:Y:S04]  /*04e0*/  STG.E desc[UR4][R10.64], R21 ;  /* 0x000000150a007986 */ /* 0x0003e8000c101904 */
[----:B------:R-:W2:Y:S04]  /*04f0*/  LDG.E R12, desc[UR4][R12.64] ;  /* 0x000000040c0c7981 */ /* 0x000ea8000c1e1900 */
[----:B------:R-:W2:Y:S01]  /*0500*/  LDG.E R5, desc[UR4][R14.64] ;  /* 0x000000040e057981 */ /* 0x000ea2000c1e1900 */
[----:B------:R-:W-:-:S04]  /*0510*/  LEA R3, R0, R3, 0x2 ;  /* 0x0000000300037211 */ /* 0x000fc800078e10ff */
[----:B------:R-:W-:Y:S01]  /*0520*/  ISETP.GE.AND P0, PT, R3, UR6, PT ;  /* 0x0000000603007c0c */ /* 0x000fe2000bf06270 */
[----:B--2---:R-:W-:-:S05]  /*0530*/  FADD R5, R12, R5 ;  /* 0x000000050c057221 */ /* 0x004fca0000000000 */
[----:B------:R1:W-:Y:S07]  /*0540*/  STG.E desc[UR4][R14.64], R5 ;  /* 0x000000050e007986 */ /* 0x0003ee000c101904 */
[----:B------:R-:W-:Y:S05]  /*0550*/  @!P0 BRA `(.L_x_10) ;  /* 0xfffffffc008c8947 */ /* 0x000fea000383ffff */
[----:B------:R-:W-:Y:S05]  /*0560*/  EXIT ;  /* 0x000000000000794d */ /* 0x000fea0003800000 */
.L_x_11:
        /* <DEDUP_REMOVED lines=9> */
.L_x_13:


//--------------------- .nv.shared.reserved.0     --------------------------
	.section	.nv.shared.reserved.0,"aw",@nobits
	.weak		__nv_reservedSMEM_offset_0_alias
	.size		__nv_reservedSMEM_offset_0_alias, 0, 64
	.other		__nv_reservedSMEM_offset_0_alias,@"STO_CUDA_RESERVED_SHARED STV_DEFAULT"
__nv_reservedSMEM_offset_0_alias:
	.zero		0
	.zero		64


//--------------------- .nv.constant0._Z4add2iPfS_ff --------------------------
	.section	.nv.constant0._Z4add2iPfS_ff,"a",@progbits
	.sectionflags	@""
	.align	4
.nv.constant0._Z4add2iPfS_ff:
	.zero		928


//--------------------- .nv.constant0._Z3addiPfS_ --------------------------
	.section	.nv.constant0._Z3addiPfS_,"a",@progbits
	.sectionflags	@""
	.align	4
.nv.constant0._Z3addiPfS_:
	.zero		920


//--------------------- SYMBOLS --------------------------

	.type		.nv.reservedSmem.offset0,@object
	.size		.nv.reservedSmem.offset0,0x4
	.type		malloc,@function
